//
// Generated by NVIDIA NVVM Compiler
//
// Compiler Build ID: CL-36424714
// Cuda compilation tools, release 13.0, V13.0.88
// Based on NVVM 20.0.0
//

.version 9.0
.target sm_100
.address_size 64

	// .globl	_Z14one_layer_calcPfS_S_S_i
// _ZZ14one_layer_calcPfS_S_S_iE7local_y has been demoted

.visible .entry _Z14one_layer_calcPfS_S_S_i(
	.param .u64 .ptr .align 1 _Z14one_layer_calcPfS_S_S_i_param_0,
	.param .u64 .ptr .align 1 _Z14one_layer_calcPfS_S_S_i_param_1,
	.param .u64 .ptr .align 1 _Z14one_layer_calcPfS_S_S_i_param_2,
	.param .u64 .ptr .align 1 _Z14one_layer_calcPfS_S_S_i_param_3,
	.param .u32 _Z14one_layer_calcPfS_S_S_i_param_4
)
{
	.reg .pred 	%p<7>;
	.reg .b16 	%rs<5>;
	.reg .b32 	%r<24>;
	.reg .b32 	%f<29>;
	.reg .b64 	%rd<15>;
	// demoted variable
	.shared .align 4 .b8 _ZZ14one_layer_calcPfS_S_S_iE7local_y[756];
	ld.param.u64 	%rd1, [_Z14one_layer_calcPfS_S_S_i_param_0];
	ld.param.u64 	%rd2, [_Z14one_layer_calcPfS_S_S_i_param_1];
	ld.param.u64 	%rd3, [_Z14one_layer_calcPfS_S_S_i_param_2];
	ld.param.u64 	%rd4, [_Z14one_layer_calcPfS_S_S_i_param_3];
	ld.param.u32 	%r5, [_Z14one_layer_calcPfS_S_S_i_param_4];
	mov.u32 	%r6, %ctaid.x;
	mov.u32 	%r7, %ntid.x;
	mov.u32 	%r1, %tid.x;
	mad.lo.s32 	%r8, %r6, %r7, %r1;
	mul.hi.s32 	%r9, %r8, 1431655766;
	shr.u32 	%r10, %r9, 31;
	add.s32 	%r2, %r9, %r10;
	mad.lo.s32 	%r3, %r2, -3, %r8;
	add.s32 	%r4, %r5, -2;
	setp.lt.s32 	%p2, %r2, %r4;
	setp.lt.s32 	%p3, %r3, 3;
	and.pred  	%p1, %p3, %p2;
	not.pred 	%p4, %p1;
	@%p4 bra 	$L__BB0_2;
	cvta.to.global.u64 	%rd5, %rd1;
	cvta.to.global.u64 	%rd6, %rd2;
	add.s32 	%r11, %r3, %r2;
	mul.wide.s32 	%rd7, %r11, 4;
	add.s64 	%rd8, %rd5, %rd7;
	ld.global.f32 	%f3, [%rd8];
	shl.b32 	%r12, %r2, 1;
	add.s32 	%r13, %r11, %r12;
	mul.wide.s32 	%rd9, %r13, 4;
	add.s64 	%rd10, %rd6, %rd9;
	ld.global.f32 	%f4, [%rd10];
	mul.f32 	%f5, %f3, %f4;
	shl.b32 	%r14, %r1, 2;
	mov.u32 	%r15, _ZZ14one_layer_calcPfS_S_S_iE7local_y;
	add.s32 	%r16, %r15, %r14;
	st.shared.f32 	[%r16], %f5;
$L__BB0_2:
	bar.sync 	0;
	mov.f32 	%f28, 0f00000000;
	@%p4 bra 	$L__BB0_4;
	cvt.u16.u32 	%rs1, %r1;
	mul.hi.u16 	%rs2, %rs1, 21846;
	mul.lo.s16 	%rs3, %rs2, 3;
	sub.s16 	%rs4, %rs1, %rs3;
	cvt.u32.u16 	%r17, %rs4;
	sub.s32 	%r18, %r1, %r17;
	shl.b32 	%r19, %r18, 2;
	mov.u32 	%r20, _ZZ14one_layer_calcPfS_S_S_iE7local_y;
	add.s32 	%r21, %r20, %r19;
	ld.shared.f32 	%f7, [%r21];
	add.f32 	%f8, %f7, 0f00000000;
	ld.shared.f32 	%f9, [%r21+4];
	add.f32 	%f10, %f8, %f9;
	ld.shared.f32 	%f11, [%r21+8];
	add.f32 	%f28, %f10, %f11;
$L__BB0_4:
	setp.ge.s32 	%p6, %r2, %r4;
	@%p6 bra 	$L__BB0_6;
	cvta.to.global.u64 	%rd11, %rd3;
	ld.global.f32 	%f12, [%rd11];
	neg.f32 	%f13, %f28;
	sub.f32 	%f14, %f13, %f12;
	fma.rn.f32 	%f15, %f14, 0f3BBB989D, 0f3F000000;
	cvt.sat.f32.f32 	%f16, %f15;
	mov.f32 	%f17, 0f4B400001;
	mov.f32 	%f18, 0f437C0000;
	fma.rm.f32 	%f19, %f16, %f18, %f17;
	add.f32 	%f20, %f19, 0fCB40007F;
	neg.f32 	%f21, %f20;
	fma.rn.f32 	%f22, %f14, 0f3FB8AA3B, %f21;
	fma.rn.f32 	%f23, %f14, 0f32A57060, %f22;
	mov.b32 	%r22, %f19;
	shl.b32 	%r23, %r22, 23;
	mov.b32 	%f24, %r23;
	ex2.approx.ftz.f32 	%f25, %f23;
	fma.rn.f32 	%f26, %f25, %f24, 0f3F800000;
	rcp.rn.f32 	%f27, %f26;
	cvta.to.global.u64 	%rd12, %rd4;
	mul.wide.s32 	%rd13, %r2, 4;
	add.s64 	%rd14, %rd12, %rd13;
	st.global.f32 	[%rd14], %f27;
$L__BB0_6:
	ret;

}


// ===== COMPILED SASS (sm_100) =====

	.target	sm_100

	.elftype	@"ET_EXEC"


//--------------------- .note.nv.tkinfo           --------------------------
	.section	.note.nv.tkinfo,"",@"SHT_NOTE"
	.sectionflags	@"SHF_NOTE_NV_TKINFO"
	.tkinfo
        /*0018*/ 	.word	0x00000002
        /*0030*/ 	.string	""
        /*0030*/ 	.string	"ptxas"
        /*0030*/ 	.string	"Cuda compilation tools, release 13.0, V13.0.88"
        /*0030*/ 	.string	"Build cuda_13.0.r13.0/compiler.36424714_0"
        /*0030*/ 	.string	"-arch sm_100 -m 64 "



//--------------------- .note.nv.cuinfo           --------------------------
	.section	.note.nv.cuinfo,"",@"SHT_NOTE"
	.sectionflags	@"SHF_NOTE_NV_CUINFO"
        /*0018*/ 	.short	0x0002
        /*001a*/ 	.short	0x0064
        /*001c*/ 	.short	0x0082
	.zero		2


//--------------------- .nv.info                  --------------------------
	.section	.nv.info,"",@"SHT_CUDA_INFO"
	.align	4


	//----- nvinfo : EIATTR_REGCOUNT
	.align		4
        /*0000*/ 	.byte	0x04, 0x2f
        /*0002*/ 	.short	(.L_1 - .L_0)
	.align		4
.L_0:
        /*0004*/ 	.word	index@(_Z14one_layer_calcPfS_S_S_i)
        /*0008*/ 	.word	0x0000000e


	//----- nvinfo : EIATTR_FRAME_SIZE
	.align		4
.L_1:
        /*000c*/ 	.byte	0x04, 0x11
        /*000e*/ 	.short	(.L_3 - .L_2)
	.align		4
.L_2:
        /*0010*/ 	.word	index@($__internal_0_$__cuda_sm20_rcp_rn_f32_slowpath)
        /*0014*/ 	.word	0x00000000


	//----- nvinfo : EIATTR_FRAME_SIZE
	.align		4
.L_3:
        /*0018*/ 	.byte	0x04, 0x11
        /*001a*/ 	.short	(.L_5 - .L_4)
	.align		4
.L_4:
        /*001c*/ 	.word	index@(_Z14one_layer_calcPfS_S_S_i)
        /*0020*/ 	.word	0x00000000


	//----- nvinfo : EIATTR_MIN_STACK_SIZE
	.align		4
.L_5:
        /*0024*/ 	.byte	0x04, 0x12
        /*0026*/ 	.short	(.L_7 - .L_6)
	.align		4
.L_6:
        /*0028*/ 	.word	index@(_Z14one_layer_calcPfS_S_S_i)
        /*002c*/ 	.word	0x00000000
.L_7:


//--------------------- .nv.compat                --------------------------
	.section	.nv.compat,"",@"SHT_CUDA_COMPAT_INFO"
	.align	4
        /*0000*/ 	.byte	0x02, 0x09, 0x00, 0x00, 0x02, 0x02, 0x01, 0x00, 0x02, 0x05, 0x05, 0x00, 0x03, 0x07, 0x01, 0x01
        /*0010*/ 	.byte	0x02, 0x03, 0x00, 0x00, 0x02, 0x06, 0x01, 0x00, 0x04, 0x0b, 0x08, 0x00, 0x09, 0x00, 0x00, 0x00
        /*0020*/ 	.byte	0x00, 0x00, 0x00, 0x00


//--------------------- .nv.info._Z14one_layer_calcPfS_S_S_i --------------------------
	.section	.nv.info._Z14one_layer_calcPfS_S_S_i,"",@"SHT_CUDA_INFO"
	.sectionflags	@""
	.align	4


	//----- nvinfo : EIATTR_CUDA_API_VERSION
	.align		4
        /*0000*/ 	.byte	0x04, 0x37
        /*0002*/ 	.short	(.L_9 - .L_8)
.L_8:
        /*0004*/ 	.word	0x00000082


	//----- nvinfo : EIATTR_KPARAM_INFO
	.align		4
.L_9:
        /*0008*/ 	.byte	0x04, 0x17
        /*000a*/ 	.short	(.L_11 - .L_10)
.L_10:
        /*000c*/ 	.word	0x00000000
        /*0010*/ 	.short	0x0004
        /*0012*/ 	.short	0x0020
        /*0014*/ 	.byte	0x00, 0xf0, 0x11, 0x00


	//----- nvinfo : EIATTR_KPARAM_INFO
	.align		4
.L_11:
        /*0018*/ 	.byte	0x04, 0x17
        /*001a*/ 	.short	(.L_13 - .L_12)
.L_12:
        /*001c*/ 	.word	0x00000000
        /*0020*/ 	.short	0x0003
        /*0022*/ 	.short	0x0018
        /*0024*/ 	.byte	0x00, 0xf5, 0x21, 0x00


	//----- nvinfo : EIATTR_KPARAM_INFO
	.align		4
.L_13:
        /*0028*/ 	.byte	0x04, 0x17
        /*002a*/ 	.short	(.L_15 - .L_14)
.L_14:
        /*002c*/ 	.word	0x00000000
        /*0030*/ 	.short	0x0002
        /*0032*/ 	.short	0x0010
        /*0034*/ 	.byte	0x00, 0xf5, 0x21, 0x00


	//----- nvinfo : EIATTR_KPARAM_INFO
	.align		4
.L_15:
        /*0038*/ 	.byte	0x04, 0x17
        /*003a*/ 	.short	(.L_17 - .L_16)
.L_16:
        /*003c*/ 	.word	0x00000000
        /*0040*/ 	.short	0x0001
        /*0042*/ 	.short	0x0008
        /*0044*/ 	.byte	0x00, 0xf5, 0x21, 0x00


	//----- nvinfo : EIATTR_KPARAM_INFO
	.align		4
.L_17:
        /*0048*/ 	.byte	0x04, 0x17
        /*004a*/ 	.short	(.L_19 - .L_18)
.L_18:
        /*004c*/ 	.word	0x00000000
        /*0050*/ 	.short	0x0000
        /*0052*/ 	.short	0x0000
        /*0054*/ 	.byte	0x00, 0xf5, 0x21, 0x00


	//----- nvinfo : EIATTR_SPARSE_MMA_MASK
	.align		4
.L_19:
        /*0058*/ 	.byte	0x03, 0x50
        /*005a*/ 	.short	0x0000


	//----- nvinfo : EIATTR_MAXREG_COUNT
	.align		4
        /*005c*/ 	.byte	0x03, 0x1b
        /*005e*/ 	.short	0x00ff


	//----- nvinfo : EIATTR_NUM_BARRIERS
	.align		4
        /*0060*/ 	.byte	0x02, 0x4c
        /*0062*/ 	.byte	0x01
	.zero		1


	//----- nvinfo : EIATTR_MERCURY_ISA_VERSION
	.align		4
        /*0064*/ 	.byte	0x03, 0x5f
        /*0066*/ 	.short	0x0101


	//----- nvinfo : EIATTR_VRC_CTA_INIT_COUNT
	.align		4
        /*0068*/ 	.byte	0x02, 0x4a
	.zero		1
	.zero		1


	//----- nvinfo : EIATTR_EXIT_INSTR_OFFSETS
	.align		4
        /*006c*/ 	.byte	0x04, 0x1c
        /*006e*/ 	.short	(.L_21 - .L_20)


	//   ....[0]....
.L_20:
        /*0070*/ 	.word	0x000001d0


	//   ....[1]....
        /*0074*/ 	.word	0x00000500


	//----- nvinfo : EIATTR_CRS_STACK_SIZE
	.align		4
.L_21:
        /*0078*/ 	.byte	0x04, 0x1e
        /*007a*/ 	.short	(.L_23 - .L_22)
.L_22:
        /*007c*/ 	.word	0x00000000


	//----- nvinfo : EIATTR_CBANK_PARAM_SIZE
	.align		4
.L_23:
        /*0080*/ 	.byte	0x03, 0x19
        /*0082*/ 	.short	0x0024


	//----- nvinfo : EIATTR_PARAM_CBANK
	.align		4
        /*0084*/ 	.byte	0x04, 0x0a
        /*0086*/ 	.short	(.L_25 - .L_24)
	.align		4
.L_24:
        /*0088*/ 	.word	index@(.nv.constant0._Z14one_layer_calcPfS_S_S_i)
        /*008c*/ 	.short	0x0380
        /*008e*/ 	.short	0x0024


	//----- nvinfo : EIATTR_SW_WAR
	.align		4
.L_25:
        /*0090*/ 	.byte	0x04, 0x36
        /*0092*/ 	.short	(.L_27 - .L_26)
.L_26:
        /*0094*/ 	.word	0x00000008
.L_27:


//--------------------- .nv.callgraph             --------------------------
	.section	.nv.callgraph,"",@"SHT_CUDA_CALLGRAPH"
	.align	4
	.sectionentsize	8
	.align		4
        /*0000*/ 	.word	0x00000000
	.align		4
        /*0004*/ 	.word	0xffffffff
	.align		4
        /*0008*/ 	.word	0x00000000
	.align		4
        /*000c*/ 	.word	0xfffffffe
	.align		4
        /*0010*/ 	.word	0x00000000
	.align		4
        /*0014*/ 	.word	0xfffffffd
	.align		4
        /*0018*/ 	.word	0x00000000
	.align		4
        /*001c*/ 	.word	0xfffffffc


//--------------------- .text._Z14one_layer_calcPfS_S_S_i --------------------------
	.section	.text._Z14one_layer_calcPfS_S_S_i,"ax",@progbits
	.align	128
        .global         _Z14one_layer_calcPfS_S_S_i
        .type           _Z14one_layer_calcPfS_S_S_i,@function
        .size           _Z14one_layer_calcPfS_S_S_i,(.L_x_8 - _Z14one_layer_calcPfS_S_S_i)
        .other          _Z14one_layer_calcPfS_S_S_i,@"STO_CUDA_ENTRY STV_DEFAULT"
_Z14one_layer_calcPfS_S_S_i:
.text._Z14one_layer_calcPfS_S_S_i:
[----:B------:R-:W-:Y:S01]  /*0000*/  LDC R1, c[0x0][0x37c] ;  /* 0x0000df00ff017b82 */ /* 0x000fe20000000800 */
[----:B------:R-:W0:Y:S07]  /*0010*/  S2R R0, SR_TID.X ;  /* 0x0000000000007919 */ /* 0x000e2e0000002100 */
[----:B------:R-:W0:Y:S01]  /*0020*/  S2UR UR5, SR_CTAID.X ;  /* 0x00000000000579c3 */ /* 0x000e220000002500 */
[----:B------:R-:W1:Y:S01]  /*0030*/  LDCU UR4, c[0x0][0x3a0] ;  /* 0x00007400ff0477ac */ /* 0x000e620008000800 */
[----:B------:R-:W2:Y:S06]  /*0040*/  LDCU.64 UR6, c[0x0][0x358] ;  /* 0x00006b00ff0677ac */ /* 0x000eac0008000a00 */
[----:B------:R-:W0:Y:S08]  /*0050*/  LDC R3, c[0x0][0x360] ;  /* 0x0000d800ff037b82 */ /* 0x000e300000000800 */
[----:B------:R-:W3:Y:S01]  /*0060*/  LDC.64 R4, c[0x0][0x380] ;  /* 0x0000e000ff047b82 */ /* 0x000ee20000000a00 */
[----:B-1----:R-:W-:-:S07]  /*0070*/  UIADD3 UR4, UPT, UPT, UR4, -0x2, URZ ;  /* 0xfffffffe04047890 */ /* 0x002fce000fffe0ff */
[----:B------:R-:W1:Y:S01]  /*0080*/  LDC.64 R6, c[0x0][0x388] ;  /* 0x0000e200ff067b82 */ /* 0x000e620000000a00 */
[----:B0-----:R-:W-:-:S04]  /*0090*/  IMAD R2, R3, UR5, R0 ;  /* 0x0000000503027c24 */ /* 0x001fc8000f8e0200 */
[----:B------:R-:W-:-:S05]  /*00a0*/  IMAD.HI R3, R2, 0x55555556, RZ ;  /* 0x5555555602037827 */ /* 0x000fca00078e02ff */
[----:B------:R-:W-:-:S04]  /*00b0*/  LEA.HI R3, R3, R3, RZ, 0x1 ;  /* 0x0000000303037211 */ /* 0x000fc800078f08ff */
[C---:B------:R-:W-:Y:S01]  /*00c0*/  ISETP.GE.AND P0, PT, R3.reuse, UR4, PT ;  /* 0x0000000403007c0c */ /* 0x040fe2000bf06270 */
[----:B------:R-:W-:-:S05]  /*00d0*/  IMAD R2, R3, -0x3, R2 ;  /* 0xfffffffd03027824 */ /* 0x000fca00078e0202 */
[----:B------:R-:W-:-:S13]  /*00e0*/  ISETP.LT.AND P0, PT, R2, 0x3, !P0 ;  /* 0x000000030200780c */ /* 0x000fda0004701270 */
[----:B------:R-:W-:-:S04]  /*00f0*/  @P0 IMAD.IADD R2, R3, 0x1, R2 ;  /* 0x0000000103020824 */ /* 0x000fc800078e0202 */
[----:B------:R-:W-:Y:S02]  /*0100*/  @P0 IMAD R9, R3, 0x2, R2 ;  /* 0x0000000203090824 */ /* 0x000fe400078e0202 */
[----:B---3--:R-:W-:-:S04]  /*0110*/  @P0 IMAD.WIDE R4, R2, 0x4, R4 ;  /* 0x0000000402040825 */ /* 0x008fc800078e0204 */
[----:B-1----:R-:W-:Y:S02]  /*0120*/  @P0 IMAD.WIDE R6, R9, 0x4, R6 ;  /* 0x0000000409060825 */ /* 0x002fe400078e0206 */
[----:B--2---:R-:W2:Y:S04]  /*0130*/  @P0 LDG.E R4, desc[UR6][R4.64] ;  /* 0x0000000604040981 */ /* 0x004ea8000c1e1900 */
[----:B------:R-:W2:Y:S01]  /*0140*/  @P0 LDG.E R7, desc[UR6][R6.64] ;  /* 0x0000000606070981 */ /* 0x000ea2000c1e1900 */
[----:B------:R-:W-:Y:S02]  /*0150*/  @P0 MOV R2, 0x400 ;  /* 0x0000040000020802 */ /* 0x000fe40000000f00 */
[----:B------:R-:W-:Y:S01]  /*0160*/  ISETP.GE.AND P1, PT, R3, UR4, PT ;  /* 0x0000000403007c0c */ /* 0x000fe2000bf26270 */
[----:B------:R-:W0:Y:S02]  /*0170*/  @P0 S2R R9, SR_CgaCtaId ;  /* 0x0000000000090919 */ /* 0x000e240000008800 */
[----:B0-----:R-:W-:-:S04]  /*0180*/  @P0 LEA R9, R9, R2, 0x18 ;  /* 0x0000000209090211 */ /* 0x001fc800078ec0ff */
[----:B------:R-:W-:Y:S01]  /*0190*/  @P0 LEA R9, R0, R9, 0x2 ;  /* 0x0000000900090211 */ /* 0x000fe200078e10ff */
[----:B--2---:R-:W-:-:S05]  /*01a0*/  @P0 FMUL R2, R4, R7 ;  /* 0x0000000704020220 */ /* 0x004fca0000400000 */
[----:B------:R0:W-:Y:S01]  /*01b0*/  @P0 STS [R9], R2 ;  /* 0x0000000209000388 */ /* 0x0001e20000000800 */
[----:B------:R-:W-:Y:S06]  /*01c0*/  BAR.SYNC.DEFER_BLOCKING 0x0 ;  /* 0x0000000000007b1d */ /* 0x000fec0000010000 */
[----:B------:R-:W-:Y:S05]  /*01d0*/  @P1 EXIT ;  /* 0x000000000000194d */ /* 0x000fea0003800000 */
[----:B------:R-:W1:Y:S02]  /*01e0*/  LDC.64 R4, c[0x0][0x390] ;  /* 0x0000e400ff047b82 */ /* 0x000e640000000a00 */
[----:B-1----:R1:W2:Y:S01]  /*01f0*/  LDG.E R11, desc[UR6][R4.64] ;  /* 0x00000006040b7981 */ /* 0x0022a2000c1e1900 */
[----:B0-----:R-:W-:Y:S01]  /*0200*/  @P0 LOP3.LUT R2, R0, 0xffff, RZ, 0xc0, !PT ;  /* 0x0000ffff00020812 */ /* 0x001fe200078ec0ff */
[----:B------:R-:W-:Y:S01]  /*0210*/  BSSY.RECONVERGENT B0, `(.L_x_0) ;  /* 0x000002b000007945 */ /* 0x000fe20003800200 */
[----:B------:R-:W0:Y:S03]  /*0220*/  @P0 S2R R9, SR_CgaCtaId ;  /* 0x0000000000090919 */ /* 0x000e260000008800 */
[----:B------:R-:W-:Y:S01]  /*0230*/  @P0 IMAD R2, R2, 0x5556, RZ ;  /* 0x0000555602020824 */ /* 0x000fe200078e02ff */
[----:B-1----:R-:W-:-:S04]  /*0240*/  @P0 MOV R4, 0x400 ;  /* 0x0000040000040802 */ /* 0x002fc80000000f00 */
[----:B------:R-:W-:-:S04]  /*0250*/  @P0 SHF.R.U32.HI R2, RZ, 0x10, R2 ;  /* 0x00000010ff020819 */ /* 0x000fc80000011602 */
[----:B------:R-:W-:-:S05]  /*0260*/  @P0 PRMT R2, R2, 0x9910, RZ ;  /* 0x0000991002020816 */ /* 0x000fca00000000ff */
[----:B------:R-:W-:-:S04]  /*0270*/  @P0 IMAD R2, R2, 0x3, RZ ;  /* 0x0000000302020824 */ /* 0x000fc800078e02ff */
[----:B------:R-:W-:-:S05]  /*0280*/  @P0 IMAD.MOV R2, RZ, RZ, -R2 ;  /* 0x000000ffff020224 */ /* 0x000fca00078e0a02 */
[----:B------:R-:W-:-:S05]  /*0290*/  @P0 PRMT R7, R2, 0x7710, RZ ;  /* 0x0000771002070816 */ /* 0x000fca00000000ff */
[----:B------:R-:W-:Y:S01]  /*02a0*/  @P0 IMAD.IADD R2, R7, 0x1, R0 ;  /* 0x0000000107020824 */ /* 0x000fe200078e0200 */
[----:B0-----:R-:W-:-:S04]  /*02b0*/  @P0 LEA R4, R9, R4, 0x18 ;  /* 0x0000000409040211 */ /* 0x001fc800078ec0ff */
[----:B------:R-:W-:-:S04]  /*02c0*/  @P0 LOP3.LUT R5, R2, 0xffff, RZ, 0xc0, !PT ;  /* 0x0000ffff02050812 */ /* 0x000fc800078ec0ff */
[----:B------:R-:W-:-:S05]  /*02d0*/  @P0 IADD3 R5, PT, PT, -R5, R0, RZ ;  /* 0x0000000005050210 */ /* 0x000fca0007ffe1ff */
[----:B------:R-:W-:-:S05]  /*02e0*/  @P0 IMAD R5, R5, 0x4, R4 ;  /* 0x0000000405050824 */ /* 0x000fca00078e0204 */
[----:B------:R-:W0:Y:S04]  /*02f0*/  @P0 LDS R0, [R5] ;  /* 0x0000000005000984 */ /* 0x000e280000000800 */
[----:B------:R-:W1:Y:S04]  /*0300*/  @P0 LDS R7, [R5+0x4] ;  /* 0x0000040005070984 */ /* 0x000e680000000800 */
[----:B------:R-:W3:Y:S01]  /*0310*/  @P0 LDS R9, [R5+0x8] ;  /* 0x0000080005090984 */ /* 0x000ee20000000800 */
[----:B0-----:R-:W-:Y:S01]  /*0320*/  @P0 FADD R2, RZ, R0 ;  /* 0x00000000ff020221 */ /* 0x001fe20000000000 */
[----:B------:R-:W-:-:S03]  /*0330*/  IMAD.MOV.U32 R0, RZ, RZ, RZ ;  /* 0x000000ffff007224 */ /* 0x000fc600078e00ff */
[----:B-1----:R-:W-:Y:S01]  /*0340*/  @P0 FADD R2, R2, R7 ;  /* 0x0000000702020221 */ /* 0x002fe20000000000 */
[----:B------:R-:W-:-:S03]  /*0350*/  HFMA2 R7, -RZ, RZ, 0.96630859375, -0.0022525787353515625 ;  /* 0x3bbb989dff077431 */ /* 0x000fc600000001ff */
[----:B---3--:R-:W-:Y:S01]  /*0360*/  @P0 FADD R0, R2, R9 ;  /* 0x0000000902000221 */ /* 0x008fe20000000000 */
[----:B------:R-:W-:-:S03]  /*0370*/  IMAD.MOV.U32 R9, RZ, RZ, 0x437c0000 ;  /* 0x437c0000ff097424 */ /* 0x000fc600078e00ff */
[----:B--2---:R-:W-:-:S04]  /*0380*/  FADD R0, -R11, -R0 ;  /* 0x800000000b007221 */ /* 0x004fc80000000100 */
[----:B------:R-:W-:-:S04]  /*0390*/  FFMA.SAT R2, R0, R7, 0.5 ;  /* 0x3f00000000027423 */ /* 0x000fc80000002007 */
[----:B------:R-:W-:-:S04]  /*03a0*/  FFMA.RM R2, R2, R9, 12582913 ;  /* 0x4b40000102027423 */ /* 0x000fc80000004009 */
[C---:B------:R-:W-:Y:S01]  /*03b0*/  FADD R7, R2.reuse, -12583039 ;  /* 0xcb40007f02077421 */ /* 0x040fe20000000000 */
[----:B------:R-:W-:-:S03]  /*03c0*/  IMAD.SHL.U32 R2, R2, 0x800000, RZ ;  /* 0x0080000002027824 */ /* 0x000fc600078e00ff */
[----:B------:R-:W-:-:S04]  /*03d0*/  FFMA R7, R0, 1.4426950216293334961, -R7 ;  /* 0x3fb8aa3b00077823 */ /* 0x000fc80000000807 */
[----:B------:R-:W-:-:S06]  /*03e0*/  FFMA R7, R0, 1.925963033500011079e-08, R7 ;  /* 0x32a5706000077823 */ /* 0x000fcc0000000007 */
[----:B------:R-:W0:Y:S02]  /*03f0*/  MUFU.EX2 R7, R7 ;  /* 0x0000000700077308 */ /* 0x000e240000000800 */
[----:B0-----:R-:W-:-:S05]  /*0400*/  FFMA R2, R2, R7, 1 ;  /* 0x3f80000002027423 */ /* 0x001fca0000000007 */
[----:B------:R-:W-:-:S04]  /*0410*/  IADD3 R0, PT, PT, R2, 0x1800000, RZ ;  /* 0x0180000002007810 */ /* 0x000fc80007ffe0ff */
[----:B------:R-:W-:-:S04]  /*0420*/  LOP3.LUT R0, R0, 0x7f800000, RZ, 0xc0, !PT ;  /* 0x7f80000000007812 */ /* 0x000fc800078ec0ff */
[----:B------:R-:W-:-:S13]  /*0430*/  ISETP.GT.U32.AND P0, PT, R0, 0x1ffffff, PT ;  /* 0x01ffffff0000780c */ /* 0x000fda0003f04070 */
[----:B------:R-:W-:Y:S05]  /*0440*/  @P0 BRA `(.L_x_1) ;  /* 0x00000000000c0947 */ /* 0x000fea0003800000 */
[----:B------:R-:W-:-:S07]  /*0450*/  MOV R4, 0x470 ;  /* 0x0000047000047802 */ /* 0x000fce0000000f00 */
[----:B------:R-:W-:Y:S05]  /*0460*/  CALL.REL.NOINC `($__internal_0_$__cuda_sm20_rcp_rn_f32_slowpath) ;  /* 0x0000000000287944 */ /* 0x000fea0003c00000 */
[----:B------:R-:W-:Y:S05]  /*0470*/  BRA `(.L_x_2) ;  /* 0x0000000000107947 */ /* 0x000fea0003800000 */
.L_x_1:
[----:B------:R-:W0:Y:S02]  /*0480*/  MUFU.RCP R7, R2 ;  /* 0x0000000200077308 */ /* 0x000e240000001000 */
[----:B0-----:R-:W-:-:S04]  /*0490*/  FFMA R0, R2, R7, -1 ;  /* 0xbf80000002007423 */ /* 0x001fc80000000007 */
[----:B------:R-:W-:-:S04]  /*04a0*/  FADD.FTZ R0, -R0, -RZ ;  /* 0x800000ff00007221 */ /* 0x000fc80000010100 */
[----:B------:R-:W-:-:S07]  /*04b0*/  FFMA R7, R7, R0, R7 ;  /* 0x0000000007077223 */ /* 0x000fce0000000007 */
.L_x_2:
[----:B------:R-:W-:Y:S05]  /*04c0*/  BSYNC.RECONVERGENT B0 ;  /* 0x0000000000007941 */ /* 0x000fea0003800200 */
.L_x_0:
[----:B------:R-:W0:Y:S02]  /*04d0*/  LDC.64 R4, c[0x0][0x398] ;  /* 0x0000e600ff047b82 */ /* 0x000e240000000a00 */
[----:B0-----:R-:W-:-:S05]  /*04e0*/  IMAD.WIDE R2, R3, 0x4, R4 ;  /* 0x0000000403027825 */ /* 0x001fca00078e0204 */
[----:B------:R-:W-:Y:S01]  /*04f0*/  STG.E desc[UR6][R2.64], R7 ;  /* 0x0000000702007986 */ /* 0x000fe2000c101906 */
[----:B------:R-:W-:Y:S05]  /*0500*/  EXIT ;  /* 0x000000000000794d */ /* 0x000fea0003800000 */
        .weak           $__internal_0_$__cuda_sm20_rcp_rn_f32_slowpath
        .type           $__internal_0_$__cuda_sm20_rcp_rn_f32_slowpath,@function
        .size           $__internal_0_$__cuda_sm20_rcp_rn_f32_slowpath,(.L_x_8 - $__internal_0_$__cuda_sm20_rcp_rn_f32_slowpath)
$__internal_0_$__cuda_sm20_rcp_rn_f32_slowpath:
[----:B------:R-:W-:Y:S01]  /*0510*/  IMAD.SHL.U32 R0, R2, 0x2, RZ ;  /* 0x0000000202007824 */ /* 0x000fe200078e00ff */
[----:B------:R-:W-:Y:S04]  /*0520*/  BSSY.RECONVERGENT B1, `(.L_x_3) ;  /* 0x0000031000017945 */ /* 0x000fe80003800200 */
[----:B------:R-:W-:Y:S02]  /*0530*/  SHF.R.U32.HI R9, RZ, 0x18, R0 ;  /* 0x00000018ff097819 */ /* 0x000fe40000011600 */
[----:B------:R-:W-:Y:S02]  /*0540*/  MOV R0, R2 ;  /* 0x0000000200007202 */ /* 0x000fe40000000f00 */
[----:B------:R-:W-:-:S13]  /*0550*/  ISETP.NE.U32.AND P0, PT, R9, RZ, PT ;  /* 0x000000ff0900720c */ /* 0x000fda0003f05070 */
[----:B------:R-:W-:Y:S05]  /*0560*/  @P0 BRA `(.L_x_4) ;  /* 0x0000000000280947 */ /* 0x000fea0003800000 */
[----:B------:R-:W-:-:S05]  /*0570*/  IMAD.SHL.U32 R2, R0, 0x2, RZ ;  /* 0x0000000200027824 */ /* 0x000fca00078e00ff */
[----:B------:R-:W-:-:S13]  /*0580*/  ISETP.NE.AND P0, PT, R2, RZ, PT ;  /* 0x000000ff0200720c */ /* 0x000fda0003f05270 */
[----:B------:R-:W-:Y:S01]  /*0590*/  @P0 FFMA R6, R0, 1.84467440737095516160e+19, RZ ;  /* 0x5f80000000060823 */ /* 0x000fe200000000ff */
[----:B------:R-:W-:Y:S08]  /*05a0*/  @!P0 MUFU.RCP R5, R0 ;  /* 0x0000000000058308 */ /* 0x000ff00000001000 */
[----:B------:R-:W0:Y:S02]  /*05b0*/  @P0 MUFU.RCP R7, R6 ;  /* 0x0000000600070308 */ /* 0x000e240000001000 */
[----:B0-----:R-:W-:-:S04]  /*05c0*/  @P0 FFMA R2, R6, R7, -1 ;  /* 0xbf80000006020423 */ /* 0x001fc80000000007 */
[----:B------:R-:W-:-:S04]  /*05d0*/  @P0 FADD.FTZ R2, -R2, -RZ ;  /* 0x800000ff02020221 */ /* 0x000fc80000010100 */
[----:B------:R-:W-:-:S04]  /*05e0*/  @P0 FFMA R2, R7, R2, R7 ;  /* 0x0000000207020223 */ /* 0x000fc80000000007 */
[----:B------:R-:W-:Y:S01]  /*05f0*/  @P0 FFMA R5, R2, 1.84467440737095516160e+19, RZ ;  /* 0x5f80000002050823 */ /* 0x000fe200000000ff */
[----:B------:R-:W-:Y:S06]  /*0600*/  BRA `(.L_x_5) ;  /* 0x0000000000887947 */ /* 0x000fec0003800000 */
.L_x_4:
[----:B------:R-:W-:-:S04]  /*0610*/  IADD3 R11, PT, PT, R9, -0xfd, RZ ;  /* 0xffffff03090b7810 */ /* 0x000fc80007ffe0ff */
[----:B------:R-:W-:-:S13]  /*0620*/  ISETP.GT.U32.AND P0, PT, R11, 0x1, PT ;  /* 0x000000010b00780c */ /* 0x000fda0003f04070 */
[----:B------:R-:W-:Y:S05]  /*0630*/  @P0 BRA `(.L_x_6) ;  /* 0x0000000000780947 */ /* 0x000fea0003800000 */
[----:B------:R-:W-:Y:S01]  /*0640*/  LOP3.LUT R2, R0, 0x7fffff, RZ, 0xc0, !PT ;  /* 0x007fffff00027812 */ /* 0x000fe200078ec0ff */
[----:B------:R-:W-:-:S03]  /*0650*/  IMAD.MOV.U32 R8, RZ, RZ, 0x3 ;  /* 0x00000003ff087424 */ /* 0x000fc600078e00ff */
[----:B------:R-:W-:Y:S02]  /*0660*/  LOP3.LUT R2, R2, 0x3f800000, RZ, 0xfc, !PT ;  /* 0x3f80000002027812 */ /* 0x000fe400078efcff */
[----:B------:R-:W-:Y:S02]  /*0670*/  SHF.L.U32 R8, R8, R11, RZ ;  /* 0x0000000b08087219 */ /* 0x000fe400000006ff */
[----:B------:R-:W0:Y:S02]  /*0680*/  MUFU.RCP R5, R2 ;  /* 0x0000000200057308 */ /* 0x000e240000001000 */
[----:B0-----:R-:W-:-:S04]  /*0690*/  FFMA R6, R2, R5, -1 ;  /* 0xbf80000002067423 */ /* 0x001fc80000000005 */
[----:B------:R-:W-:-:S04]  /*06a0*/  FADD.FTZ R6, -R6, -RZ ;  /* 0x800000ff06067221 */ /* 0x000fc80000010100 */
[CCC-:B------:R-:W-:Y:S01]  /*06b0*/  FFMA.RM R7, R5.reuse, R6.reuse, R5.reuse ;  /* 0x0000000605077223 */ /* 0x1c0fe20000004005 */
[----:B------:R-:W-:-:S04]  /*06c0*/  FFMA.RP R6, R5, R6, R5 ;  /* 0x0000000605067223 */ /* 0x000fc80000008005 */
[C---:B------:R-:W-:Y:S02]  /*06d0*/  LOP3.LUT R5, R7.reuse, 0x7fffff, RZ, 0xc0, !PT ;  /* 0x007fffff07057812 */ /* 0x040fe400078ec0ff */
[----:B------:R-:W-:Y:S02]  /*06e0*/  FSETP.NEU.FTZ.AND P0, PT, R7, R6, PT ;  /* 0x000000060700720b */ /* 0x000fe40003f1d000 */
[----:B------:R-:W-:Y:S02]  /*06f0*/  LOP3.LUT R5, R5, 0x800000, RZ, 0xfc, !PT ;  /* 0x0080000005057812 */ /* 0x000fe400078efcff */
[----:B------:R-:W-:Y:S02]  /*0700*/  SEL R6, RZ, 0xffffffff, !P0 ;  /* 0xffffffffff067807 */ /* 0x000fe40004000000 */
[----:B------:R-:W-:Y:S02]  /*0710*/  LOP3.LUT R8, R8, R5, RZ, 0xc0, !PT ;  /* 0x0000000508087212 */ /* 0x000fe400078ec0ff */
[----:B------:R-:W-:-:S02]  /*0720*/  IADD3 R6, PT, PT, -R6, RZ, RZ ;  /* 0x000000ff06067210 */ /* 0x000fc40007ffe1ff */
[-C--:B------:R-:W-:Y:S02]  /*0730*/  SHF.R.U32.HI R8, RZ, R11.reuse, R8 ;  /* 0x0000000bff087219 */ /* 0x080fe40000011608 */
[----:B------:R-:W-:Y:S02]  /*0740*/  LOP3.LUT P1, RZ, R6, R11, R5, 0xf8, !PT ;  /* 0x0000000b06ff7212 */ /* 0x000fe4000782f805 */
[C---:B------:R-:W-:Y:S02]  /*0750*/  LOP3.LUT P0, RZ, R8.reuse, 0x1, RZ, 0xc0, !PT ;  /* 0x0000000108ff7812 */ /* 0x040fe4000780c0ff */
[----:B------:R-:W-:-:S04]  /*0760*/  LOP3.LUT P2, RZ, R8, 0x2, RZ, 0xc0, !PT ;  /* 0x0000000208ff7812 */ /* 0x000fc8000784c0ff */
[----:B------:R-:W-:Y:S02]  /*0770*/  PLOP3.LUT P0, PT, P0, P1, P2, 0xe0, 0x0 ;  /* 0x000000000000781c */ /* 0x000fe40000703c20 */
[----:B------:R-:W-:Y:S02]  /*0780*/  LOP3.LUT P1, RZ, R0, 0x7fffff, RZ, 0xc0, !PT ;  /* 0x007fffff00ff7812 */ /* 0x000fe4000782c0ff */
[----:B------:R-:W-:-:S05]  /*0790*/  SEL R2, RZ, 0x1, !P0 ;  /* 0x00000001ff027807 */ /* 0x000fca0004000000 */
[----:B------:R-:W-:-:S05]  /*07a0*/  IMAD.MOV R2, RZ, RZ, -R2 ;  /* 0x000000ffff027224 */ /* 0x000fca00078e0a02 */
[----:B------:R-:W-:Y:S02]  /*07b0*/  ISETP.GE.AND P0, PT, R2, RZ, PT ;  /* 0x000000ff0200720c */ /* 0x000fe40003f06270 */
[----:B------:R-:W-:-:S04]  /*07c0*/  IADD3 R2, PT, PT, R9, -0xfc, RZ ;  /* 0xffffff0409027810 */ /* 0x000fc80007ffe0ff */
[----:B------:R-:W-:-:S07]  /*07d0*/  SHF.R.U32.HI R5, RZ, R2, R5 ;  /* 0x00000002ff057219 */ /* 0x000fce0000011605 */
[----:B------:R-:W-:-:S05]  /*07e0*/  @!P0 VIADD R5, R5, 0x1 ;  /* 0x0000000105058836 */ /* 0x000fca0000000000 */
[----:B------:R-:W-:-:S04]  /*07f0*/  @!P1 SHF.L.U32 R5, R5, 0x1, RZ ;  /* 0x0000000105059819 */ /* 0x000fc800000006ff */
[----:B------:R-:W-:Y:S01]  /*0800*/  LOP3.LUT R5, R5, 0x80000000, R0, 0xf8, !PT ;  /* 0x8000000005057812 */ /* 0x000fe200078ef800 */
[----:B------:R-:W-:Y:S06]  /*0810*/  BRA `(.L_x_5) ;  /* 0x0000000000047947 */ /* 0x000fec0003800000 */
.L_x_6:
[----:B------:R0:W1:Y:S02]  /*0820*/  MUFU.RCP R5, R0 ;  /* 0x0000000000057308 */ /* 0x0000640000001000 */
.L_x_5:
[----:B------:R-:W-:Y:S05]  /*0830*/  BSYNC.RECONVERGENT B1 ;  /* 0x0000000000017941 */ /* 0x000fea0003800200 */
.L_x_3:
[----:B-1----:R-:W-:Y:S02]  /*0840*/  IMAD.MOV.U32 R7, RZ, RZ, R5 ;  /* 0x000000ffff077224 */ /* 0x002fe400078e0005 */
[----:B------:R-:W-:-:S04]  /*0850*/  HFMA2 R5, -RZ, RZ, 0, 0 ;  /* 0x00000000ff057431 */ /* 0x000fc800000001ff */
[----:B0-----:R-:W-:Y:S05]  /*0860*/  RET.REL.NODEC R4 `(_Z14one_layer_calcPfS_S_S_i) ;  /* 0xfffffff404e47950 */ /* 0x001fea0003c3ffff */
.L_x_7:
[----:B------:R-:W-:-:S00]  /*0870*/  BRA `(.L_x_7) ;  /* 0xfffffffc00fc7947 */ /* 0x000fc0000383ffff */
[----:B------:R-:W-:-:S00]  /*0880*/  NOP ;  /* 0x0000000000007918 */ /* 0x000fc00000000000 */
[----:B------:R-:W-:-:S00]  /*0890*/  NOP ;  /* 0x0000000000007918 */ /* 0x000fc00000000000 */
[----:B------:R-:W-:-:S00]  /*08a0*/  NOP ;  /* 0x0000000000007918 */ /* 0x000fc00000000000 */
[----:B------:R-:W-:-:S00]  /*08b0*/  NOP ;  /* 0x0000000000007918 */ /* 0x000fc00000000000 */
[----:B------:R-:W-:-:S00]  /*08c0*/  NOP ;  /* 0x0000000000007918 */ /* 0x000fc00000000000 */
[----:B------:R-:W-:-:S00]  /*08d0*/  NOP ;  /* 0x0000000000007918 */ /* 0x000fc00000000000 */
[----:B------:R-:W-:-:S00]  /*08e0*/  NOP ;  /* 0x0000000000007918 */ /* 0x000fc00000000000 */
[----:B------:R-:W-:-:S00]  /*08f0*/  NOP ;  /* 0x0000000000007918 */ /* 0x000fc00000000000 */
.L_x_8:


//--------------------- .nv.shared._Z14one_layer_calcPfS_S_S_i --------------------------
	.section	.nv.shared._Z14one_layer_calcPfS_S_S_i,"aw",@nobits
	.sectionflags	@""
	.align	4
.nv.shared._Z14one_layer_calcPfS_S_S_i:
	.zero		1780


//--------------------- .nv.shared.reserved.0     --------------------------
	.section	.nv.shared.reserved.0,"aw",@nobits
	.weak		__nv_reservedSMEM_offset_0_alias
	.size		__nv_reservedSMEM_offset_0_alias, 0, 64
	.other		__nv_reservedSMEM_offset_0_alias,@"STO_CUDA_RESERVED_SHARED STV_DEFAULT"
__nv_reservedSMEM_offset_0_alias:
	.zero		0
	.zero		64


//--------------------- .nv.constant0._Z14one_layer_calcPfS_S_S_i --------------------------
	.section	.nv.constant0._Z14one_layer_calcPfS_S_S_i,"a",@progbits
	.sectionflags	@""
	.align	4
.nv.constant0._Z14one_layer_calcPfS_S_S_i:
	.zero		932


//--------------------- SYMBOLS --------------------------

	.type		.nv.reservedSmem.offset0,@object
	.size		.nv.reservedSmem.offset0,0x4
	.type		.nv.reservedSmem.cap,@object
	.size		.nv.reservedSmem.cap,0x4
